//
// Generated by NVIDIA NVVM Compiler
//
// Compiler Build ID: CL-36424714
// Cuda compilation tools, release 13.0, V13.0.88
// Based on NVVM 20.0.0
//

.version 9.0
.target sm_100
.address_size 64

	// .globl	_Z18MulMatrixAndMatrixPiS_S_ii
// _ZZ18MulMatrixAndMatrixPiS_S_iiE8shared_A has been demoted
// _ZZ18MulMatrixAndMatrixPiS_S_iiE8shared_B has been demoted

.visible .entry _Z18MulMatrixAndMatrixPiS_S_ii(
	.param .u64 .ptr .align 1 _Z18MulMatrixAndMatrixPiS_S_ii_param_0,
	.param .u64 .ptr .align 1 _Z18MulMatrixAndMatrixPiS_S_ii_param_1,
	.param .u64 .ptr .align 1 _Z18MulMatrixAndMatrixPiS_S_ii_param_2,
	.param .u32 _Z18MulMatrixAndMatrixPiS_S_ii_param_3,
	.param .u32 _Z18MulMatrixAndMatrixPiS_S_ii_param_4
)
{
	.reg .pred 	%p<23>;
	.reg .b32 	%r<198>;
	.reg .b64 	%rd<14>;
	// demoted variable
	.shared .align 4 .b8 _ZZ18MulMatrixAndMatrixPiS_S_iiE8shared_A[1024];
	// demoted variable
	.shared .align 4 .b8 _ZZ18MulMatrixAndMatrixPiS_S_iiE8shared_B[1024];
	ld.param.u64 	%rd4, [_Z18MulMatrixAndMatrixPiS_S_ii_param_0];
	ld.param.u64 	%rd5, [_Z18MulMatrixAndMatrixPiS_S_ii_param_1];
	ld.param.u32 	%r49, [_Z18MulMatrixAndMatrixPiS_S_ii_param_3];
	ld.param.u32 	%r51, [_Z18MulMatrixAndMatrixPiS_S_ii_param_4];
	cvta.to.global.u64 	%rd1, %rd5;
	cvta.to.global.u64 	%rd2, %rd4;
	mov.u32 	%r1, %tid.x;
	mov.u32 	%r2, %tid.y;
	mov.u32 	%r3, %ntid.y;
	mov.u32 	%r52, %ctaid.y;
	mad.lo.s32 	%r53, %r3, %r52, %r2;
	mul.lo.s32 	%r4, %r49, %r53;
	mov.u32 	%r5, %ntid.x;
	mov.u32 	%r54, %ctaid.x;
	mad.lo.s32 	%r6, %r5, %r54, %r1;
	mov.u32 	%r7, %nctaid.x;
	mul.lo.s32 	%r8, %r51, %r49;
	setp.lt.s32 	%p1, %r4, %r8;
	shl.b32 	%r55, %r2, 6;
	mov.u32 	%r56, _ZZ18MulMatrixAndMatrixPiS_S_iiE8shared_A;
	add.s32 	%r9, %r56, %r55;
	shl.b32 	%r57, %r1, 2;
	mov.u32 	%r58, _ZZ18MulMatrixAndMatrixPiS_S_iiE8shared_B;
	add.s32 	%r10, %r58, %r57;
	and.b32  	%r11, %r5, 15;
	and.b32  	%r12, %r5, 7;
	and.b32  	%r13, %r5, 3;
	mov.b32 	%r182, 0;
	mov.u32 	%r197, %r182;
$L__BB0_1:
	setp.ge.s32 	%p3, %r4, %r8;
	mad.lo.s32 	%r16, %r182, %r5, %r1;
	setp.ge.s32 	%p4, %r16, %r49;
	or.pred  	%p5, %p4, %p3;
	@%p5 bra 	$L__BB0_3;
	add.s32 	%r59, %r16, %r4;
	mul.wide.s32 	%rd6, %r59, 4;
	add.s64 	%rd7, %rd2, %rd6;
	ld.global.u32 	%r60, [%rd7];
	add.s32 	%r62, %r9, %r57;
	st.shared.u32 	[%r62], %r60;
$L__BB0_3:
	setp.ge.s32 	%p7, %r6, %r49;
	mov.pred 	%p22, 0;
	@%p7 bra 	$L__BB0_5;
	mad.lo.s32 	%r63, %r182, %r3, %r2;
	mad.lo.s32 	%r64, %r63, %r49, %r6;
	mul.wide.s32 	%rd8, %r64, 4;
	add.s64 	%rd9, %rd1, %rd8;
	ld.global.u32 	%r65, [%rd9];
	add.s32 	%r68, %r58, %r55;
	shl.b32 	%r69, %r1, 2;
	add.s32 	%r70, %r68, %r69;
	st.shared.u32 	[%r70], %r65;
	mov.pred 	%p22, %p1;
$L__BB0_5:
	bar.sync 	0;
	not.pred 	%p8, %p22;
	@%p8 bra 	$L__BB0_19;
	setp.lt.u32 	%p9, %r5, 16;
	mov.b32 	%r192, 0;
	@%p9 bra 	$L__BB0_9;
	add.s32 	%r75, %r55, %r56;
	add.s32 	%r185, %r75, 32;
	add.s32 	%r78, %r57, %r58;
	add.s32 	%r184, %r78, 512;
	and.b32  	%r79, %r5, -16;
	neg.s32 	%r186, %r79;
$L__BB0_8:
	.pragma "nounroll";
	and.b32  	%r192, %r5, 2032;
	ld.shared.u32 	%r80, [%r185+-32];
	ld.shared.u32 	%r81, [%r184+-512];
	mad.lo.s32 	%r82, %r81, %r80, %r197;
	ld.shared.u32 	%r83, [%r185+-28];
	ld.shared.u32 	%r84, [%r184+-448];
	mad.lo.s32 	%r85, %r84, %r83, %r82;
	ld.shared.u32 	%r86, [%r185+-24];
	ld.shared.u32 	%r87, [%r184+-384];
	mad.lo.s32 	%r88, %r87, %r86, %r85;
	ld.shared.u32 	%r89, [%r185+-20];
	ld.shared.u32 	%r90, [%r184+-320];
	mad.lo.s32 	%r91, %r90, %r89, %r88;
	ld.shared.u32 	%r92, [%r185+-16];
	ld.shared.u32 	%r93, [%r184+-256];
	mad.lo.s32 	%r94, %r93, %r92, %r91;
	ld.shared.u32 	%r95, [%r185+-12];
	ld.shared.u32 	%r96, [%r184+-192];
	mad.lo.s32 	%r97, %r96, %r95, %r94;
	ld.shared.u32 	%r98, [%r185+-8];
	ld.shared.u32 	%r99, [%r184+-128];
	mad.lo.s32 	%r100, %r99, %r98, %r97;
	ld.shared.u32 	%r101, [%r185+-4];
	ld.shared.u32 	%r102, [%r184+-64];
	mad.lo.s32 	%r103, %r102, %r101, %r100;
	ld.shared.u32 	%r104, [%r185];
	ld.shared.u32 	%r105, [%r184];
	mad.lo.s32 	%r106, %r105, %r104, %r103;
	ld.shared.u32 	%r107, [%r185+4];
	ld.shared.u32 	%r108, [%r184+64];
	mad.lo.s32 	%r109, %r108, %r107, %r106;
	ld.shared.u32 	%r110, [%r185+8];
	ld.shared.u32 	%r111, [%r184+128];
	mad.lo.s32 	%r112, %r111, %r110, %r109;
	ld.shared.u32 	%r113, [%r185+12];
	ld.shared.u32 	%r114, [%r184+192];
	mad.lo.s32 	%r115, %r114, %r113, %r112;
	ld.shared.u32 	%r116, [%r185+16];
	ld.shared.u32 	%r117, [%r184+256];
	mad.lo.s32 	%r118, %r117, %r116, %r115;
	ld.shared.u32 	%r119, [%r185+20];
	ld.shared.u32 	%r120, [%r184+320];
	mad.lo.s32 	%r121, %r120, %r119, %r118;
	ld.shared.u32 	%r122, [%r185+24];
	ld.shared.u32 	%r123, [%r184+384];
	mad.lo.s32 	%r124, %r123, %r122, %r121;
	ld.shared.u32 	%r125, [%r185+28];
	ld.shared.u32 	%r126, [%r184+448];
	mad.lo.s32 	%r197, %r126, %r125, %r124;
	add.s32 	%r186, %r186, 16;
	add.s32 	%r185, %r185, 64;
	add.s32 	%r184, %r184, 1024;
	setp.ne.s32 	%p10, %r186, 0;
	@%p10 bra 	$L__BB0_8;
$L__BB0_9:
	setp.eq.s32 	%p11, %r11, 0;
	@%p11 bra 	$L__BB0_19;
	add.s32 	%r128, %r11, -1;
	setp.lt.u32 	%p12, %r128, 7;
	@%p12 bra 	$L__BB0_12;
	shl.b32 	%r129, %r192, 2;
	add.s32 	%r130, %r9, %r129;
	ld.shared.u32 	%r131, [%r130];
	shl.b32 	%r132, %r192, 6;
	add.s32 	%r133, %r10, %r132;
	ld.shared.u32 	%r134, [%r133];
	mad.lo.s32 	%r135, %r134, %r131, %r197;
	ld.shared.u32 	%r136, [%r130+4];
	ld.shared.u32 	%r137, [%r133+64];
	mad.lo.s32 	%r138, %r137, %r136, %r135;
	ld.shared.u32 	%r139, [%r130+8];
	ld.shared.u32 	%r140, [%r133+128];
	mad.lo.s32 	%r141, %r140, %r139, %r138;
	ld.shared.u32 	%r142, [%r130+12];
	ld.shared.u32 	%r143, [%r133+192];
	mad.lo.s32 	%r144, %r143, %r142, %r141;
	ld.shared.u32 	%r145, [%r130+16];
	ld.shared.u32 	%r146, [%r133+256];
	mad.lo.s32 	%r147, %r146, %r145, %r144;
	ld.shared.u32 	%r148, [%r130+20];
	ld.shared.u32 	%r149, [%r133+320];
	mad.lo.s32 	%r150, %r149, %r148, %r147;
	ld.shared.u32 	%r151, [%r130+24];
	ld.shared.u32 	%r152, [%r133+384];
	mad.lo.s32 	%r153, %r152, %r151, %r150;
	ld.shared.u32 	%r154, [%r130+28];
	ld.shared.u32 	%r155, [%r133+448];
	mad.lo.s32 	%r197, %r155, %r154, %r153;
	add.s32 	%r192, %r192, 8;
$L__BB0_12:
	setp.eq.s32 	%p13, %r12, 0;
	@%p13 bra 	$L__BB0_19;
	add.s32 	%r157, %r12, -1;
	setp.lt.u32 	%p14, %r157, 3;
	@%p14 bra 	$L__BB0_15;
	shl.b32 	%r158, %r192, 2;
	add.s32 	%r159, %r9, %r158;
	ld.shared.u32 	%r160, [%r159];
	shl.b32 	%r161, %r192, 6;
	add.s32 	%r162, %r10, %r161;
	ld.shared.u32 	%r163, [%r162];
	mad.lo.s32 	%r164, %r163, %r160, %r197;
	ld.shared.u32 	%r165, [%r159+4];
	ld.shared.u32 	%r166, [%r162+64];
	mad.lo.s32 	%r167, %r166, %r165, %r164;
	ld.shared.u32 	%r168, [%r159+8];
	ld.shared.u32 	%r169, [%r162+128];
	mad.lo.s32 	%r170, %r169, %r168, %r167;
	ld.shared.u32 	%r171, [%r159+12];
	ld.shared.u32 	%r172, [%r162+192];
	mad.lo.s32 	%r197, %r172, %r171, %r170;
	add.s32 	%r192, %r192, 4;
$L__BB0_15:
	setp.eq.s32 	%p15, %r13, 0;
	@%p15 bra 	$L__BB0_19;
	setp.eq.s32 	%p16, %r13, 1;
	shl.b32 	%r173, %r192, 2;
	add.s32 	%r42, %r9, %r173;
	ld.shared.u32 	%r174, [%r42];
	shl.b32 	%r175, %r192, 6;
	add.s32 	%r43, %r10, %r175;
	ld.shared.u32 	%r176, [%r43];
	mad.lo.s32 	%r197, %r176, %r174, %r197;
	@%p16 bra 	$L__BB0_19;
	setp.eq.s32 	%p17, %r13, 2;
	ld.shared.u32 	%r177, [%r42+4];
	ld.shared.u32 	%r178, [%r43+64];
	mad.lo.s32 	%r197, %r178, %r177, %r197;
	@%p17 bra 	$L__BB0_19;
	ld.shared.u32 	%r179, [%r42+8];
	ld.shared.u32 	%r180, [%r43+128];
	mad.lo.s32 	%r197, %r180, %r179, %r197;
$L__BB0_19:
	bar.sync 	0;
	add.s32 	%r182, %r182, 1;
	setp.ne.s32 	%p18, %r182, %r7;
	@%p18 bra 	$L__BB0_1;
	setp.ge.s32 	%p19, %r6, %r49;
	setp.ge.s32 	%p20, %r4, %r8;
	or.pred  	%p21, %p19, %p20;
	@%p21 bra 	$L__BB0_22;
	ld.param.u64 	%rd13, [_Z18MulMatrixAndMatrixPiS_S_ii_param_2];
	add.s32 	%r181, %r6, %r4;
	cvta.to.global.u64 	%rd10, %rd13;
	mul.wide.s32 	%rd11, %r181, 4;
	add.s64 	%rd12, %rd10, %rd11;
	st.global.u32 	[%rd12], %r197;
$L__BB0_22:
	ret;

}


// ===== COMPILED SASS (sm_100) =====

	.target	sm_100

	.elftype	@"ET_EXEC"


//--------------------- .note.nv.tkinfo           --------------------------
	.section	.note.nv.tkinfo,"",@"SHT_NOTE"
	.sectionflags	@"SHF_NOTE_NV_TKINFO"
	.tkinfo
        /*0018*/ 	.word	0x00000002
        /*0030*/ 	.string	""
        /*0030*/ 	.string	"ptxas"
        /*0030*/ 	.string	"Cuda compilation tools, release 13.0, V13.0.88"
        /*0030*/ 	.string	"Build cuda_13.0.r13.0/compiler.36424714_0"
        /*0030*/ 	.string	"-arch sm_100 -m 64 "



//--------------------- .note.nv.cuinfo           --------------------------
	.section	.note.nv.cuinfo,"",@"SHT_NOTE"
	.sectionflags	@"SHF_NOTE_NV_CUINFO"
        /*0018*/ 	.short	0x0002
        /*001a*/ 	.short	0x0064
        /*001c*/ 	.short	0x0082
	.zero		2


//--------------------- .nv.info                  --------------------------
	.section	.nv.info,"",@"SHT_CUDA_INFO"
	.align	4


	//----- nvinfo : EIATTR_REGCOUNT
	.align		4
        /*0000*/ 	.byte	0x04, 0x2f
        /*0002*/ 	.short	(.L_1 - .L_0)
	.align		4
.L_0:
        /*0004*/ 	.word	index@(_Z18MulMatrixAndMatrixPiS_S_ii)
        /*0008*/ 	.word	0x0000001e


	//----- nvinfo : EIATTR_FRAME_SIZE
	.align		4
.L_1:
        /*000c*/ 	.byte	0x04, 0x11
        /*000e*/ 	.short	(.L_3 - .L_2)
	.align		4
.L_2:
        /*0010*/ 	.word	index@(_Z18MulMatrixAndMatrixPiS_S_ii)
        /*0014*/ 	.word	0x00000000


	//----- nvinfo : EIATTR_MIN_STACK_SIZE
	.align		4
.L_3:
        /*0018*/ 	.byte	0x04, 0x12
        /*001a*/ 	.short	(.L_5 - .L_4)
	.align		4
.L_4:
        /*001c*/ 	.word	index@(_Z18MulMatrixAndMatrixPiS_S_ii)
        /*0020*/ 	.word	0x00000000
.L_5:


//--------------------- .nv.compat                --------------------------
	.section	.nv.compat,"",@"SHT_CUDA_COMPAT_INFO"
	.align	4
        /*0000*/ 	.byte	0x02, 0x09, 0x00, 0x00, 0x02, 0x02, 0x01, 0x00, 0x02, 0x05, 0x05, 0x00, 0x03, 0x07, 0x01, 0x01
        /*0010*/ 	.byte	0x02, 0x03, 0x00, 0x00, 0x02, 0x06, 0x01, 0x00, 0x04, 0x0b, 0x08, 0x00, 0x09, 0x00, 0x00, 0x00
        /*0020*/ 	.byte	0x00, 0x00, 0x00, 0x00


//--------------------- .nv.info._Z18MulMatrixAndMatrixPiS_S_ii --------------------------
	.section	.nv.info._Z18MulMatrixAndMatrixPiS_S_ii,"",@"SHT_CUDA_INFO"
	.sectionflags	@""
	.align	4


	//----- nvinfo : EIATTR_CUDA_API_VERSION
	.align		4
        /*0000*/ 	.byte	0x04, 0x37
        /*0002*/ 	.short	(.L_7 - .L_6)
.L_6:
        /*0004*/ 	.word	0x00000082


	//----- nvinfo : EIATTR_KPARAM_INFO
	.align		4
.L_7:
        /*0008*/ 	.byte	0x04, 0x17
        /*000a*/ 	.short	(.L_9 - .L_8)
.L_8:
        /*000c*/ 	.word	0x00000000
        /*0010*/ 	.short	0x0004
        /*0012*/ 	.short	0x001c
        /*0014*/ 	.byte	0x00, 0xf0, 0x11, 0x00


	//----- nvinfo : EIATTR_KPARAM_INFO
	.align		4
.L_9:
        /*0018*/ 	.byte	0x04, 0x17
        /*001a*/ 	.short	(.L_11 - .L_10)
.L_10:
        /*001c*/ 	.word	0x00000000
        /*0020*/ 	.short	0x0003
        /*0022*/ 	.short	0x0018
        /*0024*/ 	.byte	0x00, 0xf0, 0x11, 0x00


	//----- nvinfo : EIATTR_KPARAM_INFO
	.align		4
.L_11:
        /*0028*/ 	.byte	0x04, 0x17
        /*002a*/ 	.short	(.L_13 - .L_12)
.L_12:
        /*002c*/ 	.word	0x00000000
        /*0030*/ 	.short	0x0002
        /*0032*/ 	.short	0x0010
        /*0034*/ 	.byte	0x00, 0xf5, 0x21, 0x00


	//----- nvinfo : EIATTR_KPARAM_INFO
	.align		4
.L_13:
        /*0038*/ 	.byte	0x04, 0x17
        /*003a*/ 	.short	(.L_15 - .L_14)
.L_14:
        /*003c*/ 	.word	0x00000000
        /*0040*/ 	.short	0x0001
        /*0042*/ 	.short	0x0008
        /*0044*/ 	.byte	0x00, 0xf5, 0x21, 0x00


	//----- nvinfo : EIATTR_KPARAM_INFO
	.align		4
.L_15:
        /*0048*/ 	.byte	0x04, 0x17
        /*004a*/ 	.short	(.L_17 - .L_16)
.L_16:
        /*004c*/ 	.word	0x00000000
        /*0050*/ 	.short	0x0000
        /*0052*/ 	.short	0x0000
        /*0054*/ 	.byte	0x00, 0xf5, 0x21, 0x00


	//----- nvinfo : EIATTR_SPARSE_MMA_MASK
	.align		4
.L_17:
        /*0058*/ 	.byte	0x03, 0x50
        /*005a*/ 	.short	0x0000


	//----- nvinfo : EIATTR_MAXREG_COUNT
	.align		4
        /*005c*/ 	.byte	0x03, 0x1b
        /*005e*/ 	.short	0x00ff


	//----- nvinfo : EIATTR_NUM_BARRIERS
	.align		4
        /*0060*/ 	.byte	0x02, 0x4c
        /*0062*/ 	.byte	0x01
	.zero		1


	//----- nvinfo : EIATTR_MERCURY_ISA_VERSION
	.align		4
        /*0064*/ 	.byte	0x03, 0x5f
        /*0066*/ 	.short	0x0101


	//----- nvinfo : EIATTR_UNUSED_LOAD_BYTE_OFFSET
	.align		4
        /*0068*/ 	.byte	0x04, 0x44
        /*006a*/ 	.short	(.L_19 - .L_18)


	//   ....[0]....
.L_18:
        /*006c*/ 	.word	0x00000960
        /*0070*/ 	.word	0x00000fff


	//----- nvinfo : EIATTR_VRC_CTA_INIT_COUNT
	.align		4
.L_19:
        /*0074*/ 	.byte	0x02, 0x4a
	.zero		1
	.zero		1


	//----- nvinfo : EIATTR_EXIT_INSTR_OFFSETS
	.align		4
        /*0078*/ 	.byte	0x04, 0x1c
        /*007a*/ 	.short	(.L_21 - .L_20)


	//   ....[0]....
.L_20:
        /*007c*/ 	.word	0x00000a50


	//   ....[1]....
        /*0080*/ 	.word	0x00000aa0


	//----- nvinfo : EIATTR_CRS_STACK_SIZE
	.align		4
.L_21:
        /*0084*/ 	.byte	0x04, 0x1e
        /*0086*/ 	.short	(.L_23 - .L_22)
.L_22:
        /*0088*/ 	.word	0x00000000


	//----- nvinfo : EIATTR_CBANK_PARAM_SIZE
	.align		4
.L_23:
        /*008c*/ 	.byte	0x03, 0x19
        /*008e*/ 	.short	0x0020


	//----- nvinfo : EIATTR_PARAM_CBANK
	.align		4
        /*0090*/ 	.byte	0x04, 0x0a
        /*0092*/ 	.short	(.L_25 - .L_24)
	.align		4
.L_24:
        /*0094*/ 	.word	index@(.nv.constant0._Z18MulMatrixAndMatrixPiS_S_ii)
        /*0098*/ 	.short	0x0380
        /*009a*/ 	.short	0x0020


	//----- nvinfo : EIATTR_SW_WAR
	.align		4
.L_25:
        /*009c*/ 	.byte	0x04, 0x36
        /*009e*/ 	.short	(.L_27 - .L_26)
.L_26:
        /*00a0*/ 	.word	0x00000008
.L_27:


//--------------------- .nv.callgraph             --------------------------
	.section	.nv.callgraph,"",@"SHT_CUDA_CALLGRAPH"
	.align	4
	.sectionentsize	8
	.align		4
        /*0000*/ 	.word	0x00000000
	.align		4
        /*0004*/ 	.word	0xffffffff
	.align		4
        /*0008*/ 	.word	0x00000000
	.align		4
        /*000c*/ 	.word	0xfffffffe
	.align		4
        /*0010*/ 	.word	0x00000000
	.align		4
        /*0014*/ 	.word	0xfffffffd
	.align		4
        /*0018*/ 	.word	0x00000000
	.align		4
        /*001c*/ 	.word	0xfffffffc


//--------------------- .text._Z18MulMatrixAndMatrixPiS_S_ii --------------------------
	.section	.text._Z18MulMatrixAndMatrixPiS_S_ii,"ax",@progbits
	.align	128
        .global         _Z18MulMatrixAndMatrixPiS_S_ii
        .type           _Z18MulMatrixAndMatrixPiS_S_ii,@function
        .size           _Z18MulMatrixAndMatrixPiS_S_ii,(.L_x_8 - _Z18MulMatrixAndMatrixPiS_S_ii)
        .other          _Z18MulMatrixAndMatrixPiS_S_ii,@"STO_CUDA_ENTRY STV_DEFAULT"
_Z18MulMatrixAndMatrixPiS_S_ii:
.text._Z18MulMatrixAndMatrixPiS_S_ii:
[----:B------:R-:W-:Y:S01]  /*0000*/  LDC R1, c[0x0][0x37c] ;  /* 0x0000df00ff017b82 */ /* 0x000fe20000000800 */
[----:B------:R-:W0:Y:S07]  /*0010*/  S2R R0, SR_TID.Y ;  /* 0x0000000000007919 */ /* 0x000e2e0000002200 */
[----:B------:R-:W1:Y:S01]  /*0020*/  S2UR UR7, SR_CgaCtaId ;  /* 0x00000000000779c3 */ /* 0x000e620000008800 */
[----:B------:R-:W2:Y:S01]  /*0030*/  LDCU UR10, c[0x0][0x364] ;  /* 0x00006c80ff0a77ac */ /* 0x000ea20008000800 */
[----:B------:R-:W-:Y:S01]  /*0040*/  HFMA2 R5, -RZ, RZ, 0, 0 ;  /* 0x00000000ff057431 */ /* 0x000fe200000001ff */
[----:B------:R-:W2:Y:S01]  /*0050*/  S2R R19, SR_CTAID.Y ;  /* 0x0000000000137919 */ /* 0x000ea20000002600 */
[----:B------:R-:W-:Y:S01]  /*0060*/  MOV R25, RZ ;  /* 0x000000ff00197202 */ /* 0x000fe20000000f00 */
[----:B------:R-:W3:Y:S01]  /*0070*/  LDCU.64 UR14, c[0x0][0x398] ;  /* 0x00007300ff0e77ac */ /* 0x000ee20008000a00 */
[----:B------:R-:W4:Y:S02]  /*0080*/  S2R R2, SR_TID.X ;  /* 0x0000000000027919 */ /* 0x000f240000002100 */
[----:B------:R-:W4:Y:S01]  /*0090*/  S2UR UR11, SR_CTAID.X ;  /* 0x00000000000b79c3 */ /* 0x000f220000002500 */
[----:B------:R-:W-:Y:S01]  /*00a0*/  UMOV UR5, 0x400 ;  /* 0x0000040000057882 */ /* 0x000fe20000000000 */
[----:B------:R-:W0:Y:S01]  /*00b0*/  LDCU.64 UR8, c[0x0][0x358] ;  /* 0x00006b00ff0877ac */ /* 0x000e220008000a00 */
[----:B------:R-:W-:-:S05]  /*00c0*/  UIADD3 UR6, UPT, UPT, UR5, 0x400, URZ ;  /* 0x0000040005067890 */ /* 0x000fca000fffe0ff */
[----:B------:R-:W5:Y:S01]  /*00d0*/  LDC R3, c[0x0][0x360] ;  /* 0x0000d800ff037b82 */ /* 0x000f620000000800 */
[----:B------:R-:W2:Y:S01]  /*00e0*/  LDCU UR12, c[0x0][0x370] ;  /* 0x00006e00ff0c77ac */ /* 0x000ea20008000800 */
[----:B---3--:R-:W-:Y:S02]  /*00f0*/  UIMAD UR4, UR14, UR15, URZ ;  /* 0x0000000f0e0472a4 */ /* 0x008fe4000f8e02ff */
[----:B-1----:R-:W-:Y:S02]  /*0100*/  ULEA UR5, UR7, UR5, 0x18 ;  /* 0x0000000507057291 */ /* 0x002fe4000f8ec0ff */
[----:B------:R-:W-:-:S04]  /*0110*/  ULEA UR6, UR7, UR6, 0x18 ;  /* 0x0000000607067291 */ /* 0x000fc8000f8ec0ff */
[----:B0-----:R-:W-:Y:S01]  /*0120*/  LEA R17, R0, UR5, 0x6 ;  /* 0x0000000500117c11 */ /* 0x001fe2000f8e30ff */
[----:B--2---:R-:W-:-:S04]  /*0130*/  IMAD R19, R19, UR10, R0 ;  /* 0x0000000a13137c24 */ /* 0x004fc8000f8e0200 */
[----:B------:R-:W-:Y:S01]  /*0140*/  IMAD R19, R19, UR14, RZ ;  /* 0x0000000e13137c24 */ /* 0x000fe2000f8e02ff */
[C---:B-----5:R-:W-:Y:S01]  /*0150*/  LOP3.LUT R7, R3.reuse, 0xf, RZ, 0xc0, !PT ;  /* 0x0000000f03077812 */ /* 0x060fe200078ec0ff */
[C---:B----4-:R-:W-:Y:S01]  /*0160*/  IMAD R18, R3.reuse, UR11, R2 ;  /* 0x0000000b03127c24 */ /* 0x050fe2000f8e0202 */
[----:B------:R-:W-:Y:S02]  /*0170*/  LOP3.LUT R6, R3, 0x7, RZ, 0xc0, !PT ;  /* 0x0000000703067812 */ /* 0x000fe400078ec0ff */
[----:B------:R-:W-:Y:S02]  /*0180*/  ISETP.LT.AND P1, PT, R19, UR4, PT ;  /* 0x0000000413007c0c */ /* 0x000fe4000bf21270 */
[----:B------:R-:W-:Y:S02]  /*0190*/  LOP3.LUT R4, R3, 0x3, RZ, 0xc0, !PT ;  /* 0x0000000303047812 */ /* 0x000fe400078ec0ff */
[----:B------:R-:W-:-:S09]  /*01a0*/  LEA R16, R2, UR6, 0x2 ;  /* 0x0000000602107c11 */ /* 0x000fd2000f8e10ff */
.L_x_6:
[----:B0-----:R-:W0:Y:S01]  /*01b0*/  LDCU UR7, c[0x0][0x398] ;  /* 0x00007300ff0777ac */ /* 0x001e220008000800 */
[----:B------:R-:W-:Y:S01]  /*01c0*/  IMAD R12, R3, R5, R2 ;  /* 0x00000005030c7224 */ /* 0x000fe200078e0202 */
[----:B------:R-:W-:-:S04]  /*01d0*/  ISETP.GE.AND P0, PT, R19, UR4, PT ;  /* 0x0000000413007c0c */ /* 0x000fc8000bf06270 */
[----:B0-----:R-:W-:Y:S02]  /*01e0*/  ISETP.GE.OR P3, PT, R12, UR7, P0 ;  /* 0x000000070c007c0c */ /* 0x001fe40008766670 */
[----:B------:R-:W-:-:S11]  /*01f0*/  ISETP.GE.AND P2, PT, R18, UR7, PT ;  /* 0x0000000712007c0c */ /* 0x000fd6000bf46270 */
[----:B------:R-:W0:Y:S01]  /*0200*/  @!P3 LDC.64 R10, c[0x0][0x380] ;  /* 0x0000e000ff0abb82 */ /* 0x000e220000000a00 */
[----:B------:R-:W-:Y:S01]  /*0210*/  @!P3 IADD3 R13, PT, PT, R19, R12, RZ ;  /* 0x0000000c130db210 */ /* 0x000fe20007ffe0ff */
[----:B------:R-:W-:-:S04]  /*0220*/  @!P2 IMAD R15, R5, UR10, R0 ;  /* 0x0000000a050fac24 */ /* 0x000fc8000f8e0200 */
[----:B------:R-:W-:Y:S02]  /*0230*/  @!P2 IMAD R15, R15, UR7, R18 ;  /* 0x000000070f0fac24 */ /* 0x000fe4000f8e0212 */
[----:B------:R-:W1:Y:S01]  /*0240*/  @!P2 LDC.64 R8, c[0x0][0x388] ;  /* 0x0000e200ff08ab82 */ /* 0x000e620000000a00 */
[----:B0-----:R-:W-:-:S06]  /*0250*/  @!P3 IMAD.WIDE R10, R13, 0x4, R10 ;  /* 0x000000040d0ab825 */ /* 0x001fcc00078e020a */
[----:B------:R-:W2:Y:S01]  /*0260*/  @!P3 LDG.E R10, desc[UR8][R10.64] ;  /* 0x000000080a0ab981 */ /* 0x000ea2000c1e1900 */
[----:B-1----:R-:W-:-:S06]  /*0270*/  @!P2 IMAD.WIDE R8, R15, 0x4, R8 ;  /* 0x000000040f08a825 */ /* 0x002fcc00078e0208 */
[----:B------:R-:W3:Y:S01]  /*0280*/  @!P2 LDG.E R8, desc[UR8][R8.64] ;  /* 0x000000080808a981 */ /* 0x000ee2000c1e1900 */
[----:B------:R-:W-:Y:S01]  /*0290*/  @!P3 IMAD R13, R2, 0x4, R17 ;  /* 0x00000004020db824 */ /* 0x000fe200078e0211 */
[----:B------:R-:W-:-:S04]  /*02a0*/  @!P2 LEA R15, R0, UR6, 0x6 ;  /* 0x00000006000fac11 */ /* 0x000fc8000f8e30ff */
[----:B------:R-:W-:Y:S01]  /*02b0*/  @!P2 LEA R15, R2, R15, 0x2 ;  /* 0x0000000f020fa211 */ /* 0x000fe200078e10ff */
[----:B------:R-:W-:Y:S01]  /*02c0*/  BSSY.RECONVERGENT B0, `(.L_x_0) ;  /* 0x0000073000007945 */ /* 0x000fe20003800200 */
[----:B--2---:R0:W-:Y:S01]  /*02d0*/  @!P3 STS [R13], R10 ;  /* 0x0000000a0d00b388 */ /* 0x0041e20000000800 */
[----:B------:R-:W-:Y:S02]  /*02e0*/  PLOP3.LUT P3, PT, PT, PT, PT, 0x8, 0x80 ;  /* 0x000000000080781c */ /* 0x000fe40003f6e170 */
[----:B------:R-:W-:Y:S01]  /*02f0*/  @!P2 PLOP3.LUT P3, PT, P1, PT, PT, 0x80, 0x8 ;  /* 0x000000000008a81c */ /* 0x000fe20000f6f070 */
[----:B---3--:R0:W-:Y:S01]  /*0300*/  @!P2 STS [R15], R8 ;  /* 0x000000080f00a388 */ /* 0x0081e20000000800 */
[----:B------:R-:W-:Y:S11]  /*0310*/  BAR.SYNC.DEFER_BLOCKING 0x0 ;  /* 0x0000000000007b1d */ /* 0x000ff60000010000 */
[----:B------:R-:W-:Y:S05]  /*0320*/  @!P3 BRA `(.L_x_1) ;  /* 0x0000000400b0b947 */ /* 0x000fea0003800000 */
[----:B------:R-:W-:Y:S01]  /*0330*/  ISETP.GE.U32.AND P2, PT, R3, 0x10, PT ;  /* 0x000000100300780c */ /* 0x000fe20003f46070 */
[----:B------:R-:W-:-:S12]  /*0340*/  HFMA2 R21, -RZ, RZ, 0, 0 ;  /* 0x00000000ff157431 */ /* 0x000fd800000001ff */
[----:B------:R-:W-:Y:S05]  /*0350*/  @!P2 BRA `(.L_x_2) ;  /* 0x0000000000c0a947 */ /* 0x000fea0003800000 */
[----:B------:R-:W-:Y:S02]  /*0360*/  LEA R17, R0, UR5, 0x6 ;  /* 0x0000000500117c11 */ /* 0x000fe4000f8e30ff */
[----:B------:R-:W-:Y:S02]  /*0370*/  LOP3.LUT R20, R3, 0xfffffff0, RZ, 0xc0, !PT ;  /* 0xfffffff003147812 */ /* 0x000fe400078ec0ff */
[----:B------:R-:W-:Y:S01]  /*0380*/  LEA R16, R2, UR6, 0x2 ;  /* 0x0000000602107c11 */ /* 0x000fe2000f8e10ff */
[----:B------:R-:W-:Y:S01]  /*0390*/  VIADD R23, R17, 0x20 ;  /* 0x0000002011177836 */ /* 0x000fe20000000000 */
[----:B------:R-:W-:Y:S02]  /*03a0*/  LOP3.LUT R21, R3, 0x7f0, RZ, 0xc0, !PT ;  /* 0x000007f003157812 */ /* 0x000fe400078ec0ff */
[----:B------:R-:W-:Y:S02]  /*03b0*/  IADD3 R20, PT, PT, -R20, RZ, RZ ;  /* 0x000000ff14147210 */ /* 0x000fe40007ffe1ff */
[----:B------:R-:W-:-:S07]  /*03c0*/  IADD3 R22, PT, PT, R16, 0x200, RZ ;  /* 0x0000020010167810 */ /* 0x000fce0007ffe0ff */
.L_x_3:
[----:B0-----:R-:W-:Y:S01]  /*03d0*/  LDS R8, [R22+-0x200] ;  /* 0xfffe000016087984 */ /* 0x001fe20000000800 */
[----:B------:R-:W-:-:S03]  /*03e0*/  IADD3 R20, PT, PT, R20, 0x10, RZ ;  /* 0x0000001014147810 */ /* 0x000fc60007ffe0ff */
[----:B------:R-:W0:Y:S01]  /*03f0*/  LDS.128 R12, [R23+-0x20] ;  /* 0xffffe000170c7984 */ /* 0x000e220000000c00 */
[----:B------:R-:W-:-:S03]  /*0400*/  ISETP.NE.AND P2, PT, R20, RZ, PT ;  /* 0x000000ff1400720c */ /* 0x000fc60003f45270 */
[----:B------:R-:W1:Y:S04]  /*0410*/  LDS R9, [R22+-0x1c0] ;  /* 0xfffe400016097984 */ /* 0x000e680000000800 */
[----:B------:R-:W2:Y:S04]  /*0420*/  LDS R27, [R22+-0x180] ;  /* 0xfffe8000161b7984 */ /* 0x000ea80000000800 */
[----:B------:R-:W-:Y:S04]  /*0430*/  LDS R26, [R22+-0x100] ;  /* 0xffff0000161a7984 */ /* 0x000fe80000000800 */
[----:B------:R-:W-:Y:S01]  /*0440*/  LDS R24, [R22+-0xc0] ;  /* 0xffff400016187984 */ /* 0x000fe20000000800 */
[----:B0-----:R-:W-:-:S03]  /*0450*/  IMAD R8, R12, R8, R25 ;  /* 0x000000080c087224 */ /* 0x001fc600078e0219 */
[----:B------:R-:W0:Y:S01]  /*0460*/  LDS R12, [R22+-0x140] ;  /* 0xfffec000160c7984 */ /* 0x000e220000000800 */
[----:B-1----:R-:W-:-:S03]  /*0470*/  IMAD R13, R9, R13, R8 ;  /* 0x0000000d090d7224 */ /* 0x002fc600078e0208 */
[----:B------:R-:W1:Y:S01]  /*0480*/  LDS.128 R8, [R23+-0x10] ;  /* 0xfffff00017087984 */ /* 0x000e620000000c00 */
[----:B--2---:R-:W-:-:S03]  /*0490*/  IMAD R13, R27, R14, R13 ;  /* 0x0000000e1b0d7224 */ /* 0x004fc600078e020d */
[----:B------:R-:W2:Y:S01]  /*04a0*/  LDS R25, [R22+-0x80] ;  /* 0xffff800016197984 */ /* 0x000ea20000000800 */
[----:B0-----:R-:W-:-:S04]  /*04b0*/  IMAD R13, R12, R15, R13 ;  /* 0x0000000f0c0d7224 */ /* 0x001fc800078e020d */
[----:B-1----:R-:W-:Y:S02]  /*04c0*/  IMAD R13, R8, R26, R13 ;  /* 0x0000001a080d7224 */ /* 0x002fe400078e020d */
[----:B------:R-:W0:Y:S02]  /*04d0*/  LDS R8, [R22+-0x40] ;  /* 0xffffc00016087984 */ /* 0x000e240000000800 */
[----:B------:R-:W-:Y:S02]  /*04e0*/  IMAD R9, R24, R9, R13 ;  /* 0x0000000918097224 */ /* 0x000fe400078e020d */
[----:B------:R-:W-:Y:S02]  /*04f0*/  LDS R26, [R22] ;  /* 0x00000000161a7984 */ /* 0x000fe40000000800 */
[----:B--2---:R-:W-:Y:S02]  /*0500*/  IMAD R9, R25, R10, R9 ;  /* 0x0000000a19097224 */ /* 0x004fe400078e0209 */
[----:B------:R-:W1:Y:S04]  /*0510*/  LDS.128 R12, [R23] ;  /* 0x00000000170c7984 */ /* 0x000e680000000c00 */
[----:B------:R-:W2:Y:S04]  /*0520*/  LDS R24, [R22+0x40] ;  /* 0x0000400016187984 */ /* 0x000ea80000000800 */
[----:B------:R-:W3:Y:S01]  /*0530*/  LDS R25, [R22+0x80] ;  /* 0x0000800016197984 */ /* 0x000ee20000000800 */
[----:B0-----:R-:W-:-:S04]  /*0540*/  IMAD R9, R8, R11, R9 ;  /* 0x0000000b08097224 */ /* 0x001fc800078e0209 */
[----:B-1----:R-:W-:Y:S02]  /*0550*/  IMAD R9, R12, R26, R9 ;  /* 0x0000001a0c097224 */ /* 0x002fe400078e0209 */
[----:B------:R-:W0:Y:S02]  /*0560*/  LDS R12, [R22+0xc0] ;  /* 0x0000c000160c7984 */ /* 0x000e240000000800 */
[----:B--2---:R-:W-:Y:S02]  /*0570*/  IMAD R24, R24, R13, R9 ;  /* 0x0000000d18187224 */ /* 0x004fe400078e0209 */
[----:B------:R-:W-:Y:S02]  /*0580*/  LDS R13, [R22+0x100] ;  /* 0x00010000160d7984 */ /* 0x000fe40000000800 */
[----:B---3--:R-:W-:Y:S02]  /*0590*/  IMAD R24, R25, R14, R24 ;  /* 0x0000000e19187224 */ /* 0x008fe400078e0218 */
[----:B------:R1:W2:Y:S04]  /*05a0*/  LDS.128 R8, [R23+0x10] ;  /* 0x0000100017087984 */ /* 0x0002a80000000c00 */
[----:B------:R-:W3:Y:S04]  /*05b0*/  LDS R25, [R22+0x140] ;  /* 0x0001400016197984 */ /* 0x000ee80000000800 */
[----:B------:R-:W4:Y:S01]  /*05c0*/  LDS R26, [R22+0x180] ;  /* 0x00018000161a7984 */ /* 0x000f220000000800 */
[----:B-1----:R-:W-:-:S03]  /*05d0*/  IADD3 R23, PT, PT, R23, 0x40, RZ ;  /* 0x0000004017177810 */ /* 0x002fc60007ffe0ff */
[----:B------:R1:W5:Y:S02]  /*05e0*/  LDS R14, [R22+0x1c0] ;  /* 0x0001c000160e7984 */ /* 0x0003640000000800 */
[----:B-1----:R-:W-:Y:S02]  /*05f0*/  VIADD R22, R22, 0x400 ;  /* 0x0000040016167836 */ /* 0x002fe40000000000 */
[----:B0-----:R-:W-:-:S04]  /*0600*/  IMAD R12, R12, R15, R24 ;  /* 0x0000000f0c0c7224 */ /* 0x001fc800078e0218 */
[----:B--2---:R-:W-:-:S04]  /*0610*/  IMAD R8, R8, R13, R12 ;  /* 0x0000000d08087224 */ /* 0x004fc800078e020c */
[----:B---3--:R-:W-:-:S04]  /*0620*/  IMAD R9, R25, R9, R8 ;  /* 0x0000000919097224 */ /* 0x008fc800078e0208 */
[----:B----4-:R-:W-:-:S04]  /*0630*/  IMAD R9, R26, R10, R9 ;  /* 0x0000000a1a097224 */ /* 0x010fc800078e0209 */
[----:B-----5:R-:W-:Y:S01]  /*0640*/  IMAD R25, R14, R11, R9 ;  /* 0x0000000b0e197224 */ /* 0x020fe200078e0209 */
[----:B------:R-:W-:Y:S06]  /*0650*/  @P2 BRA `(.L_x_3) ;  /* 0xfffffffc005c2947 */ /* 0x000fec000383ffff */
.L_x_2:
[----:B------:R-:W-:-:S13]  /*0660*/  ISETP.NE.AND P2, PT, R7, RZ, PT ;  /* 0x000000ff0700720c */ /* 0x000fda0003f45270 */
[----:B------:R-:W-:Y:S05]  /*0670*/  @!P2 BRA `(.L_x_1) ;  /* 0x0000000000dca947 */ /* 0x000fea0003800000 */
[----:B0-----:R-:W-:Y:S02]  /*0680*/  IADD3 R8, PT, PT, R7, -0x1, RZ ;  /* 0xffffffff07087810 */ /* 0x001fe40007ffe0ff */
[----:B------:R-:W-:Y:S02]  /*0690*/  ISETP.NE.AND P3, PT, R6, RZ, PT ;  /* 0x000000ff0600720c */ /* 0x000fe40003f65270 */
[----:B------:R-:W-:-:S13]  /*06a0*/  ISETP.GE.U32.AND P2, PT, R8, 0x7, PT ;  /* 0x000000070800780c */ /* 0x000fda0003f46070 */
[----:B------:R-:W-:Y:S05]  /*06b0*/  @!P2 BRA `(.L_x_4) ;  /* 0x000000000054a947 */ /* 0x000fea0003800000 */
[C---:B------:R-:W-:Y:S02]  /*06c0*/  LEA R22, R21.reuse, R16, 0x6 ;  /* 0x0000001015167211 */ /* 0x040fe400078e30ff */
[C---:B------:R-:W-:Y:S01]  /*06d0*/  LEA R24, R21.reuse, R17, 0x2 ;  /* 0x0000001115187211 */ /* 0x040fe200078e10ff */
[----:B------:R-:W-:Y:S02]  /*06e0*/  VIADD R21, R21, 0x8 ;  /* 0x0000000815157836 */ /* 0x000fe40000000000 */
[----:B------:R-:W-:Y:S04]  /*06f0*/  LDS R12, [R22] ;  /* 0x00000000160c7984 */ /* 0x000fe80000000800 */
[----:B------:R-:W0:Y:S04]  /*0700*/  LDS.128 R8, [R24] ;  /* 0x0000000018087984 */ /* 0x000e280000000c00 */
[----:B------:R-:W1:Y:S04]  /*0710*/  LDS R26, [R22+0x40] ;  /* 0x00004000161a7984 */ /* 0x000e680000000800 */
[----:B------:R-:W2:Y:S04]  /*0720*/  LDS R23, [R22+0x80] ;  /* 0x0000800016177984 */ /* 0x000ea80000000800 */
[----:B------:R-:W3:Y:S04]  /*0730*/  LDS R20, [R22+0xc0] ;  /* 0x0000c00016147984 */ /* 0x000ee80000000800 */
[----:B------:R-:W-:Y:S01]  /*0740*/  LDS R27, [R22+0x140] ;  /* 0x00014000161b7984 */ /* 0x000fe20000000800 */
[----:B0-----:R-:W-:-:S03]  /*0750*/  IMAD R8, R8, R12, R25 ;  /* 0x0000000c08087224 */ /* 0x001fc600078e0219 */
[----:B------:R-:W-:Y:S01]  /*0760*/  LDS R25, [R22+0x100] ;  /* 0x0001000016197984 */ /* 0x000fe20000000800 */
[----:B-1----:R-:W-:-:S03]  /*0770*/  IMAD R26, R26, R9, R8 ;  /* 0x000000091a1a7224 */ /* 0x002fc600078e0208 */
[----:B------:R-:W0:Y:S01]  /*0780*/  LDS.128 R12, [R24+0x10] ;  /* 0x00001000180c7984 */ /* 0x000e220000000c00 */
[----:B--2---:R-:W-:-:S03]  /*0790*/  IMAD R10, R23, R10, R26 ;  /* 0x0000000a170a7224 */ /* 0x004fc600078e021a */
[----:B------:R-:W1:Y:S01]  /*07a0*/  LDS R9, [R22+0x180] ;  /* 0x0001800016097984 */ /* 0x000e620000000800 */
[----:B---3--:R-:W-:-:S03]  /*07b0*/  IMAD R10, R20, R11, R10 ;  /* 0x0000000b140a7224 */ /* 0x008fc600078e020a */
[----:B------:R-:W2:Y:S01]  /*07c0*/  LDS R8, [R22+0x1c0] ;  /* 0x0001c00016087984 */ /* 0x000ea20000000800 */
[----:B0-----:R-:W-:-:S04]  /*07d0*/  IMAD R10, R12, R25, R10 ;  /* 0x000000190c0a7224 */ /* 0x001fc800078e020a */
[----:B------:R-:W-:-:S04]  /*07e0*/  IMAD R10, R27, R13, R10 ;  /* 0x0000000d1b0a7224 */ /* 0x000fc800078e020a */
[----:B-1----:R-:W-:-:S04]  /*07f0*/  IMAD R9, R9, R14, R10 ;  /* 0x0000000e09097224 */ /* 0x002fc800078e020a */
[----:B--2---:R-:W-:-:S07]  /*0800*/  IMAD R25, R8, R15, R9 ;  /* 0x0000000f08197224 */ /* 0x004fce00078e0209 */
.L_x_4:
[----:B------:R-:W-:Y:S05]  /*0810*/  @!P3 BRA `(.L_x_1) ;  /* 0x000000000074b947 */ /* 0x000fea0003800000 */
[----:B------:R-:W-:Y:S02]  /*0820*/  IADD3 R8, PT, PT, R6, -0x1, RZ ;  /* 0xffffffff06087810 */ /* 0x000fe40007ffe0ff */
[----:B------:R-:W-:Y:S02]  /*0830*/  ISETP.NE.AND P3, PT, R4, RZ, PT ;  /* 0x000000ff0400720c */ /* 0x000fe40003f65270 */
[----:B------:R-:W-:-:S13]  /*0840*/  ISETP.GE.U32.AND P2, PT, R8, 0x3, PT ;  /* 0x000000030800780c */ /* 0x000fda0003f46070 */
[----:B------:R-:W-:Y:S05]  /*0850*/  @!P2 BRA `(.L_x_5) ;  /* 0x000000000030a947 */ /* 0x000fea0003800000 */
[C---:B------:R-:W-:Y:S02]  /*0860*/  LEA R8, R21.reuse, R17, 0x2 ;  /* 0x0000001115087211 */ /* 0x040fe400078e10ff */
[C---:B------:R-:W-:Y:S01]  /*0870*/  LEA R12, R21.reuse, R16, 0x6 ;  /* 0x00000010150c7211 */ /* 0x040fe200078e30ff */
[----:B------:R-:W-:-:S03]  /*0880*/  VIADD R21, R21, 0x4 ;  /* 0x0000000415157836 */ /* 0x000fc60000000000 */
[----:B------:R-:W-:Y:S04]  /*0890*/  LDS.128 R8, [R8] ;  /* 0x0000000008087984 */ /* 0x000fe80000000c00 */
[----:B------:R-:W0:Y:S04]  /*08a0*/  LDS R13, [R12] ;  /* 0x000000000c0d7984 */ /* 0x000e280000000800 */
[----:B------:R-:W1:Y:S04]  /*08b0*/  LDS R15, [R12+0x40] ;  /* 0x000040000c0f7984 */ /* 0x000e680000000800 */
[----:B------:R-:W2:Y:S04]  /*08c0*/  LDS R20, [R12+0x80] ;  /* 0x000080000c147984 */ /* 0x000ea80000000800 */
[----:B------:R-:W3:Y:S01]  /*08d0*/  LDS R22, [R12+0xc0] ;  /* 0x0000c0000c167984 */ /* 0x000ee20000000800 */
[----:B0-----:R-:W-:-:S04]  /*08e0*/  IMAD R14, R8, R13, R25 ;  /* 0x0000000d080e7224 */ /* 0x001fc800078e0219 */
[----:B-1----:R-:W-:-:S04]  /*08f0*/  IMAD R9, R15, R9, R14 ;  /* 0x000000090f097224 */ /* 0x002fc800078e020e */
[----:B--2---:R-:W-:-:S04]  /*0900*/  IMAD R10, R20, R10, R9 ;  /* 0x0000000a140a7224 */ /* 0x004fc800078e0209 */
[----:B---3--:R-:W-:-:S07]  /*0910*/  IMAD R25, R22, R11, R10 ;  /* 0x0000000b16197224 */ /* 0x008fce00078e020a */
.L_x_5:
[----:B------:R-:W-:Y:S05]  /*0920*/  @!P3 BRA `(.L_x_1) ;  /* 0x000000000030b947 */ /* 0x000fea0003800000 */
[C---:B------:R-:W-:Y:S02]  /*0930*/  LEA R8, R21.reuse, R17, 0x2 ;  /* 0x0000001115087211 */ /* 0x040fe400078e10ff */
[----:B------:R-:W-:Y:S02]  /*0940*/  LEA R21, R21, R16, 0x6 ;  /* 0x0000001015157211 */ /* 0x000fe400078e30ff */
[----:B------:R-:W-:Y:S02]  /*0950*/  ISETP.NE.AND P2, PT, R4, 0x1, PT ;  /* 0x000000010400780c */ /* 0x000fe40003f45270 */
[----:B------:R-:W-:Y:S04]  /*0960*/  LDS.128 R8, [R8] ;  /* 0x0000000008087984 */ /* 0x000fe80000000c00 */
[----:B------:R-:W0:Y:S02]  /*0970*/  LDS R12, [R21] ;  /* 0x00000000150c7984 */ /* 0x000e240000000800 */
[----:B0-----:R-:W-:-:S05]  /*0980*/  IMAD R25, R8, R12, R25 ;  /* 0x0000000c08197224 */ /* 0x001fca00078e0219 */
[----:B------:R-:W-:Y:S05]  /*0990*/  @!P2 BRA `(.L_x_1) ;  /* 0x000000000014a947 */ /* 0x000fea0003800000 */
[----:B------:R-:W-:Y:S01]  /*09a0*/  ISETP.NE.AND P2, PT, R4, 0x2, PT ;  /* 0x000000020400780c */ /* 0x000fe20003f45270 */
[----:B------:R-:W0:-:S12]  /*09b0*/  LDS R8, [R21+0x40] ;  /* 0x0000400015087984 */ /* 0x000e180000000800 */
[----:B------:R-:W1:Y:S01]  /*09c0*/  @P2 LDS R11, [R21+0x80] ;  /* 0x00008000150b2984 */ /* 0x000e620000000800 */
[----:B0-----:R-:W-:-:S04]  /*09d0*/  IMAD R25, R8, R9, R25 ;  /* 0x0000000908197224 */ /* 0x001fc800078e0219 */
[----:B-1----:R-:W-:-:S07]  /*09e0*/  @P2 IMAD R25, R11, R10, R25 ;  /* 0x0000000a0b192224 */ /* 0x002fce00078e0219 */
.L_x_1:
[----:B------:R-:W-:Y:S05]  /*09f0*/  BSYNC.RECONVERGENT B0 ;  /* 0x0000000000007941 */ /* 0x000fea0003800200 */
.L_x_0:
[----:B------:R-:W-:Y:S01]  /*0a00*/  IADD3 R5, PT, PT, R5, 0x1, RZ ;  /* 0x0000000105057810 */ /* 0x000fe20007ffe0ff */
[----:B------:R-:W-:Y:S03]  /*0a10*/  BAR.SYNC.DEFER_BLOCKING 0x0 ;  /* 0x0000000000007b1d */ /* 0x000fe60000010000 */
[----:B------:R-:W-:-:S13]  /*0a20*/  ISETP.NE.AND P2, PT, R5, UR12, PT ;  /* 0x0000000c05007c0c */ /* 0x000fda000bf45270 */
[----:B------:R-:W-:Y:S05]  /*0a30*/  @P2 BRA `(.L_x_6) ;  /* 0xfffffff400dc2947 */ /* 0x000fea000383ffff */
[----:B------:R-:W-:-:S13]  /*0a40*/  ISETP.GE.OR P0, PT, R18, UR7, P0 ;  /* 0x0000000712007c0c */ /* 0x000fda0008706670 */
[----:B------:R-:W-:Y:S05]  /*0a50*/  @P0 EXIT ;  /* 0x000000000000094d */ /* 0x000fea0003800000 */
[----:B------:R-:W1:Y:S01]  /*0a60*/  LDC.64 R2, c[0x0][0x390] ;  /* 0x0000e400ff027b82 */ /* 0x000e620000000a00 */
[----:B------:R-:W-:-:S05]  /*0a70*/  IADD3 R19, PT, PT, R19, R18, RZ ;  /* 0x0000001213137210 */ /* 0x000fca0007ffe0ff */
[----:B-1----:R-:W-:-:S05]  /*0a80*/  IMAD.WIDE R2, R19, 0x4, R2 ;  /* 0x0000000413027825 */ /* 0x002fca00078e0202 */
[----:B------:R-:W-:Y:S01]  /*0a90*/  STG.E desc[UR8][R2.64], R25 ;  /* 0x0000001902007986 */ /* 0x000fe2000c101908 */
[----:B------:R-:W-:Y:S05]  /*0aa0*/  EXIT ;  /* 0x000000000000794d */ /* 0x000fea0003800000 */
.L_x_7:
[----:B------:R-:W-:-:S00]  /*0ab0*/  BRA `(.L_x_7) ;  /* 0xfffffffc00fc7947 */ /* 0x000fc0000383ffff */
[----:B------:R-:W-:-:S00]  /*0ac0*/  NOP ;  /* 0x0000000000007918 */ /* 0x000fc00000000000 */
        /* <DEDUP_REMOVED lines=11> */
.L_x_8:


//--------------------- .nv.shared._Z18MulMatrixAndMatrixPiS_S_ii --------------------------
	.section	.nv.shared._Z18MulMatrixAndMatrixPiS_S_ii,"aw",@nobits
	.sectionflags	@""
	.align	4
.nv.shared._Z18MulMatrixAndMatrixPiS_S_ii:
	.zero		3072


//--------------------- .nv.shared.reserved.0     --------------------------
	.section	.nv.shared.reserved.0,"aw",@nobits
	.weak		__nv_reservedSMEM_offset_0_alias
	.size		__nv_reservedSMEM_offset_0_alias, 0, 64
	.other		__nv_reservedSMEM_offset_0_alias,@"STO_CUDA_RESERVED_SHARED STV_DEFAULT"
__nv_reservedSMEM_offset_0_alias:
	.zero		0
	.zero		64


//--------------------- .nv.constant0._Z18MulMatrixAndMatrixPiS_S_ii --------------------------
	.section	.nv.constant0._Z18MulMatrixAndMatrixPiS_S_ii,"a",@progbits
	.sectionflags	@""
	.align	4
.nv.constant0._Z18MulMatrixAndMatrixPiS_S_ii:
	.zero		928


//--------------------- SYMBOLS --------------------------

	.type		.nv.reservedSmem.offset0,@object
	.size		.nv.reservedSmem.offset0,0x4
	.type		.nv.reservedSmem.cap,@object
	.size		.nv.reservedSmem.cap,0x4
